//
// Generated by NVIDIA NVVM Compiler
//
// Compiler Build ID: CL-36424714
// Cuda compilation tools, release 13.0, V13.0.88
// Based on NVVM 20.0.0
//

.version 9.0
.target sm_100
.address_size 64

	// .globl	_Z8getValuePf

.visible .entry _Z8getValuePf(
	.param .u64 .ptr .align 1 _Z8getValuePf_param_0
)
{
	.reg .b32 	%f<4>;
	.reg .b64 	%rd<3>;

	ld.param.u64 	%rd1, [_Z8getValuePf_param_0];
	cvta.to.global.u64 	%rd2, %rd1;
	ld.global.f32 	%f1, [%rd2];
	mov.f32 	%f2, 0f00000000;
	sub.f32 	%f3, %f2, %f1;
	st.global.f32 	[%rd2], %f3;
	ret;

}


// ===== COMPILED SASS (sm_100) =====

	.target	sm_100

	.elftype	@"ET_EXEC"


//--------------------- .note.nv.tkinfo           --------------------------
	.section	.note.nv.tkinfo,"",@"SHT_NOTE"
	.sectionflags	@"SHF_NOTE_NV_TKINFO"
	.tkinfo
        /*0018*/ 	.word	0x00000002
        /*0030*/ 	.string	""
        /*0030*/ 	.string	"ptxas"
        /*0030*/ 	.string	"Cuda compilation tools, release 13.0, V13.0.88"
        /*0030*/ 	.string	"Build cuda_13.0.r13.0/compiler.36424714_0"
        /*0030*/ 	.string	"-arch sm_100 -m 64 "



//--------------------- .note.nv.cuinfo           --------------------------
	.section	.note.nv.cuinfo,"",@"SHT_NOTE"
	.sectionflags	@"SHF_NOTE_NV_CUINFO"
        /*0018*/ 	.short	0x0002
        /*001a*/ 	.short	0x0064
        /*001c*/ 	.short	0x0082
	.zero		2


//--------------------- .nv.info                  --------------------------
	.section	.nv.info,"",@"SHT_CUDA_INFO"
	.align	4


	//----- nvinfo : EIATTR_REGCOUNT
	.align		4
        /*0000*/ 	.byte	0x04, 0x2f
        /*0002*/ 	.short	(.L_1 - .L_0)
	.align		4
.L_0:
        /*0004*/ 	.word	index@(_Z8getValuePf)
        /*0008*/ 	.word	0x00000008


	//----- nvinfo : EIATTR_FRAME_SIZE
	.align		4
.L_1:
        /*000c*/ 	.byte	0x04, 0x11
        /*000e*/ 	.short	(.L_3 - .L_2)
	.align		4
.L_2:
        /*0010*/ 	.word	index@(_Z8getValuePf)
        /*0014*/ 	.word	0x00000000


	//----- nvinfo : EIATTR_MIN_STACK_SIZE
	.align		4
.L_3:
        /*0018*/ 	.byte	0x04, 0x12
        /*001a*/ 	.short	(.L_5 - .L_4)
	.align		4
.L_4:
        /*001c*/ 	.word	index@(_Z8getValuePf)
        /*0020*/ 	.word	0x00000000
.L_5:


//--------------------- .nv.compat                --------------------------
	.section	.nv.compat,"",@"SHT_CUDA_COMPAT_INFO"
	.align	4
        /*0000*/ 	.byte	0x02, 0x09, 0x00, 0x00, 0x02, 0x02, 0x01, 0x00, 0x02, 0x05, 0x05, 0x00, 0x03, 0x07, 0x01, 0x01
        /*0010*/ 	.byte	0x02, 0x03, 0x00, 0x00, 0x02, 0x06, 0x01, 0x00, 0x04, 0x0b, 0x08, 0x00, 0x09, 0x00, 0x00, 0x00
        /*0020*/ 	.byte	0x00, 0x00, 0x00, 0x00


//--------------------- .nv.info._Z8getValuePf    --------------------------
	.section	.nv.info._Z8getValuePf,"",@"SHT_CUDA_INFO"
	.sectionflags	@""
	.align	4


	//----- nvinfo : EIATTR_CUDA_API_VERSION
	.align		4
        /*0000*/ 	.byte	0x04, 0x37
        /*0002*/ 	.short	(.L_7 - .L_6)
.L_6:
        /*0004*/ 	.word	0x00000082


	//----- nvinfo : EIATTR_KPARAM_INFO
	.align		4
.L_7:
        /*0008*/ 	.byte	0x04, 0x17
        /*000a*/ 	.short	(.L_9 - .L_8)
.L_8:
        /*000c*/ 	.word	0x00000000
        /*0010*/ 	.short	0x0000
        /*0012*/ 	.short	0x0000
        /*0014*/ 	.byte	0x00, 0xf5, 0x21, 0x00


	//----- nvinfo : EIATTR_SPARSE_MMA_MASK
	.align		4
.L_9:
        /*0018*/ 	.byte	0x03, 0x50
        /*001a*/ 	.short	0x0000


	//----- nvinfo : EIATTR_MAXREG_COUNT
	.align		4
        /*001c*/ 	.byte	0x03, 0x1b
        /*001e*/ 	.short	0x00ff


	//----- nvinfo : EIATTR_MERCURY_ISA_VERSION
	.align		4
        /*0020*/ 	.byte	0x03, 0x5f
        /*0022*/ 	.short	0x0101


	//----- nvinfo : EIATTR_VRC_CTA_INIT_COUNT
	.align		4
        /*0024*/ 	.byte	0x02, 0x4a
	.zero		1
	.zero		1


	//----- nvinfo : EIATTR_EXIT_INSTR_OFFSETS
	.align		4
        /*0028*/ 	.byte	0x04, 0x1c
        /*002a*/ 	.short	(.L_11 - .L_10)


	//   ....[0]....
.L_10:
        /*002c*/ 	.word	0x00000060


	//----- nvinfo : EIATTR_CBANK_PARAM_SIZE
	.align		4
.L_11:
        /*0030*/ 	.byte	0x03, 0x19
        /*0032*/ 	.short	0x0008


	//----- nvinfo : EIATTR_PARAM_CBANK
	.align		4
        /*0034*/ 	.byte	0x04, 0x0a
        /*0036*/ 	.short	(.L_13 - .L_12)
	.align		4
.L_12:
        /*0038*/ 	.word	index@(.nv.constant0._Z8getValuePf)
        /*003c*/ 	.short	0x0380
        /*003e*/ 	.short	0x0008


	//----- nvinfo : EIATTR_SW_WAR
	.align		4
.L_13:
        /*0040*/ 	.byte	0x04, 0x36
        /*0042*/ 	.short	(.L_15 - .L_14)
.L_14:
        /*0044*/ 	.word	0x00000008
.L_15:


//--------------------- .nv.callgraph             --------------------------
	.section	.nv.callgraph,"",@"SHT_CUDA_CALLGRAPH"
	.align	4
	.sectionentsize	8
	.align		4
        /*0000*/ 	.word	0x00000000
	.align		4
        /*0004*/ 	.word	0xffffffff
	.align		4
        /*0008*/ 	.word	0x00000000
	.align		4
        /*000c*/ 	.word	0xfffffffe
	.align		4
        /*0010*/ 	.word	0x00000000
	.align		4
        /*0014*/ 	.word	0xfffffffd
	.align		4
        /*0018*/ 	.word	0x00000000
	.align		4
        /*001c*/ 	.word	0xfffffffc


//--------------------- .text._Z8getValuePf       --------------------------
	.section	.text._Z8getValuePf,"ax",@progbits
	.align	128
        .global         _Z8getValuePf
        .type           _Z8getValuePf,@function
        .size           _Z8getValuePf,(.L_x_1 - _Z8getValuePf)
        .other          _Z8getValuePf,@"STO_CUDA_ENTRY STV_DEFAULT"
_Z8getValuePf:
.text._Z8getValuePf:
[----:B------:R-:W-:Y:S08]  /*0000*/  LDC R1, c[0x0][0x37c] ;  /* 0x0000df00ff017b82 */ /* 0x000ff00000000800 */
[----:B------:R-:W0:Y:S01]  /*0010*/  LDC.64 R2, c[0x0][0x380] ;  /* 0x0000e000ff027b82 */ /* 0x000e220000000a00 */
[----:B------:R-:W0:Y:S02]  /*0020*/  LDCU.64 UR4, c[0x0][0x358] ;  /* 0x00006b00ff0477ac */ /* 0x000e240008000a00 */
[----:B0-----:R-:W2:Y:S02]  /*0030*/  LDG.E R0, desc[UR4][R2.64] ;  /* 0x0000000402007981 */ /* 0x001ea4000c1e1900 */
[----:B--2---:R-:W-:-:S05]  /*0040*/  FADD R5, RZ, -R0 ;  /* 0x80000000ff057221 */ /* 0x004fca0000000000 */
[----:B------:R-:W-:Y:S01]  /*0050*/  STG.E desc[UR4][R2.64], R5 ;  /* 0x0000000502007986 */ /* 0x000fe2000c101904 */
[----:B------:R-:W-:Y:S05]  /*0060*/  EXIT ;  /* 0x000000000000794d */ /* 0x000fea0003800000 */
.L_x_0:
[----:B------:R-:W-:-:S00]  /*0070*/  BRA `(.L_x_0) ;  /* 0xfffffffc00fc7947 */ /* 0x000fc0000383ffff */
[----:B------:R-:W-:-:S00]  /*0080*/  NOP ;  /* 0x0000000000007918 */ /* 0x000fc00000000000 */
[----:B------:R-:W-:-:S00]  /*0090*/  NOP ;  /* 0x0000000000007918 */ /* 0x000fc00000000000 */
[----:B------:R-:W-:-:S00]  /*00a0*/  NOP ;  /* 0x0000000000007918 */ /* 0x000fc00000000000 */
[----:B------:R-:W-:-:S00]  /*00b0*/  NOP ;  /* 0x0000000000007918 */ /* 0x000fc00000000000 */
[----:B------:R-:W-:-:S00]  /*00c0*/  NOP ;  /* 0x0000000000007918 */ /* 0x000fc00000000000 */
[----:B------:R-:W-:-:S00]  /*00d0*/  NOP ;  /* 0x0000000000007918 */ /* 0x000fc00000000000 */
[----:B------:R-:W-:-:S00]  /*00e0*/  NOP ;  /* 0x0000000000007918 */ /* 0x000fc00000000000 */
[----:B------:R-:W-:-:S00]  /*00f0*/  NOP ;  /* 0x0000000000007918 */ /* 0x000fc00000000000 */
.L_x_1:


//--------------------- .nv.shared.reserved.0     --------------------------
	.section	.nv.shared.reserved.0,"aw",@nobits
	.weak		__nv_reservedSMEM_offset_0_alias
	.size		__nv_reservedSMEM_offset_0_alias, 0, 64
	.other		__nv_reservedSMEM_offset_0_alias,@"STO_CUDA_RESERVED_SHARED STV_DEFAULT"
__nv_reservedSMEM_offset_0_alias:
	.zero		0
	.zero		64


//--------------------- .nv.constant0._Z8getValuePf --------------------------
	.section	.nv.constant0._Z8getValuePf,"a",@progbits
	.sectionflags	@""
	.align	4
.nv.constant0._Z8getValuePf:
	.zero		904


//--------------------- SYMBOLS --------------------------

	.type		.nv.reservedSmem.offset0,@object
	.size		.nv.reservedSmem.offset0,0x4
